//
// Generated by NVIDIA NVVM Compiler
//
// Compiler Build ID: CL-36424714
// Cuda compilation tools, release 13.0, V13.0.88
// Based on NVVM 20.0.0
//

.version 9.0
.target sm_100
.address_size 64

	// .globl	_Z11gemm_sharedILi1024ELi256ELi512ELi32EEvPfS0_S0_
// _ZZ11gemm_sharedILi1024ELi256ELi512ELi32EEvPfS0_S0_E2As has been demoted
// _ZZ11gemm_sharedILi1024ELi256ELi512ELi32EEvPfS0_S0_E2Bs has been demoted

.visible .entry _Z11gemm_sharedILi1024ELi256ELi512ELi32EEvPfS0_S0_(
	.param .u64 .ptr .align 1 _Z11gemm_sharedILi1024ELi256ELi512ELi32EEvPfS0_S0__param_0,
	.param .u64 .ptr .align 1 _Z11gemm_sharedILi1024ELi256ELi512ELi32EEvPfS0_S0__param_1,
	.param .u64 .ptr .align 1 _Z11gemm_sharedILi1024ELi256ELi512ELi32EEvPfS0_S0__param_2
)
{
	.reg .pred 	%p<7>;
	.reg .b32 	%r<37>;
	.reg .b32 	%f<102>;
	.reg .b64 	%rd<16>;
	// demoted variable
	.shared .align 4 .b8 _ZZ11gemm_sharedILi1024ELi256ELi512ELi32EEvPfS0_S0_E2As[4096];
	// demoted variable
	.shared .align 4 .b8 _ZZ11gemm_sharedILi1024ELi256ELi512ELi32EEvPfS0_S0_E2Bs[4096];
	ld.param.u64 	%rd5, [_Z11gemm_sharedILi1024ELi256ELi512ELi32EEvPfS0_S0__param_0];
	ld.param.u64 	%rd6, [_Z11gemm_sharedILi1024ELi256ELi512ELi32EEvPfS0_S0__param_1];
	ld.param.u64 	%rd7, [_Z11gemm_sharedILi1024ELi256ELi512ELi32EEvPfS0_S0__param_2];
	mov.u32 	%r34, %tid.y;
	mov.u32 	%r33, %tid.x;
	mov.u32 	%r3, %ctaid.y;
	shl.b32 	%r20, %r3, 5;
	add.s32 	%r4, %r20, %r34;
	mov.u32 	%r21, %ctaid.x;
	shl.b32 	%r5, %r21, 5;
	add.s32 	%r6, %r5, %r33;
	setp.gt.u32 	%p1, %r4, 1023;
	setp.gt.s32 	%p2, %r6, 511;
	or.pred  	%p3, %p1, %p2;
	@%p3 bra 	$L__BB0_8;
	shl.b32 	%r23, %r34, 7;
	mov.u32 	%r24, _ZZ11gemm_sharedILi1024ELi256ELi512ELi32EEvPfS0_S0_E2As;
	add.s32 	%r7, %r24, %r23;
	shl.b32 	%r25, %r33, 2;
	add.s32 	%r8, %r7, %r25;
	mov.u32 	%r26, _ZZ11gemm_sharedILi1024ELi256ELi512ELi32EEvPfS0_S0_E2Bs;
	add.s32 	%r10, %r26, %r25;
	add.s32 	%r9, %r10, %r23;
	shl.b32 	%r27, %r34, 8;
	add.s32 	%r28, %r33, %r27;
	add.s32 	%r35, %r28, %r5;
	shl.b32 	%r29, %r3, 13;
	add.s32 	%r30, %r28, %r29;
	mul.wide.u32 	%rd8, %r30, 4;
	cvta.to.global.u64 	%rd9, %rd5;
	add.s64 	%rd15, %rd9, %rd8;
	cvta.to.global.u64 	%rd2, %rd6;
	mov.f32 	%f101, 0f00000000;
	mov.b32 	%r36, 0;
$L__BB0_2:
	setp.gt.u32 	%p4, %r33, 256;
	@%p4 bra 	$L__BB0_4;
	ld.global.f32 	%f4, [%rd15];
	st.shared.f32 	[%r8], %f4;
$L__BB0_4:
	setp.gt.u32 	%p5, %r34, 256;
	@%p5 bra 	$L__BB0_6;
	mul.wide.s32 	%rd10, %r35, 4;
	add.s64 	%rd11, %rd2, %rd10;
	ld.global.f32 	%f5, [%rd11];
	st.shared.f32 	[%r9], %f5;
$L__BB0_6:
	bar.sync 	0;
	ld.shared.f32 	%f6, [%r7];
	ld.shared.f32 	%f7, [%r10];
	fma.rn.f32 	%f8, %f6, %f7, %f101;
	ld.shared.f32 	%f9, [%r7+4];
	ld.shared.f32 	%f10, [%r10+128];
	fma.rn.f32 	%f11, %f9, %f10, %f8;
	ld.shared.f32 	%f12, [%r7+8];
	ld.shared.f32 	%f13, [%r10+256];
	fma.rn.f32 	%f14, %f12, %f13, %f11;
	ld.shared.f32 	%f15, [%r7+12];
	ld.shared.f32 	%f16, [%r10+384];
	fma.rn.f32 	%f17, %f15, %f16, %f14;
	ld.shared.f32 	%f18, [%r7+16];
	ld.shared.f32 	%f19, [%r10+512];
	fma.rn.f32 	%f20, %f18, %f19, %f17;
	ld.shared.f32 	%f21, [%r7+20];
	ld.shared.f32 	%f22, [%r10+640];
	fma.rn.f32 	%f23, %f21, %f22, %f20;
	ld.shared.f32 	%f24, [%r7+24];
	ld.shared.f32 	%f25, [%r10+768];
	fma.rn.f32 	%f26, %f24, %f25, %f23;
	ld.shared.f32 	%f27, [%r7+28];
	ld.shared.f32 	%f28, [%r10+896];
	fma.rn.f32 	%f29, %f27, %f28, %f26;
	ld.shared.f32 	%f30, [%r7+32];
	ld.shared.f32 	%f31, [%r10+1024];
	fma.rn.f32 	%f32, %f30, %f31, %f29;
	ld.shared.f32 	%f33, [%r7+36];
	ld.shared.f32 	%f34, [%r10+1152];
	fma.rn.f32 	%f35, %f33, %f34, %f32;
	ld.shared.f32 	%f36, [%r7+40];
	ld.shared.f32 	%f37, [%r10+1280];
	fma.rn.f32 	%f38, %f36, %f37, %f35;
	ld.shared.f32 	%f39, [%r7+44];
	ld.shared.f32 	%f40, [%r10+1408];
	fma.rn.f32 	%f41, %f39, %f40, %f38;
	ld.shared.f32 	%f42, [%r7+48];
	ld.shared.f32 	%f43, [%r10+1536];
	fma.rn.f32 	%f44, %f42, %f43, %f41;
	ld.shared.f32 	%f45, [%r7+52];
	ld.shared.f32 	%f46, [%r10+1664];
	fma.rn.f32 	%f47, %f45, %f46, %f44;
	ld.shared.f32 	%f48, [%r7+56];
	ld.shared.f32 	%f49, [%r10+1792];
	fma.rn.f32 	%f50, %f48, %f49, %f47;
	ld.shared.f32 	%f51, [%r7+60];
	ld.shared.f32 	%f52, [%r10+1920];
	fma.rn.f32 	%f53, %f51, %f52, %f50;
	ld.shared.f32 	%f54, [%r7+64];
	ld.shared.f32 	%f55, [%r10+2048];
	fma.rn.f32 	%f56, %f54, %f55, %f53;
	ld.shared.f32 	%f57, [%r7+68];
	ld.shared.f32 	%f58, [%r10+2176];
	fma.rn.f32 	%f59, %f57, %f58, %f56;
	ld.shared.f32 	%f60, [%r7+72];
	ld.shared.f32 	%f61, [%r10+2304];
	fma.rn.f32 	%f62, %f60, %f61, %f59;
	ld.shared.f32 	%f63, [%r7+76];
	ld.shared.f32 	%f64, [%r10+2432];
	fma.rn.f32 	%f65, %f63, %f64, %f62;
	ld.shared.f32 	%f66, [%r7+80];
	ld.shared.f32 	%f67, [%r10+2560];
	fma.rn.f32 	%f68, %f66, %f67, %f65;
	ld.shared.f32 	%f69, [%r7+84];
	ld.shared.f32 	%f70, [%r10+2688];
	fma.rn.f32 	%f71, %f69, %f70, %f68;
	ld.shared.f32 	%f72, [%r7+88];
	ld.shared.f32 	%f73, [%r10+2816];
	fma.rn.f32 	%f74, %f72, %f73, %f71;
	ld.shared.f32 	%f75, [%r7+92];
	ld.shared.f32 	%f76, [%r10+2944];
	fma.rn.f32 	%f77, %f75, %f76, %f74;
	ld.shared.f32 	%f78, [%r7+96];
	ld.shared.f32 	%f79, [%r10+3072];
	fma.rn.f32 	%f80, %f78, %f79, %f77;
	ld.shared.f32 	%f81, [%r7+100];
	ld.shared.f32 	%f82, [%r10+3200];
	fma.rn.f32 	%f83, %f81, %f82, %f80;
	ld.shared.f32 	%f84, [%r7+104];
	ld.shared.f32 	%f85, [%r10+3328];
	fma.rn.f32 	%f86, %f84, %f85, %f83;
	ld.shared.f32 	%f87, [%r7+108];
	ld.shared.f32 	%f88, [%r10+3456];
	fma.rn.f32 	%f89, %f87, %f88, %f86;
	ld.shared.f32 	%f90, [%r7+112];
	ld.shared.f32 	%f91, [%r10+3584];
	fma.rn.f32 	%f92, %f90, %f91, %f89;
	ld.shared.f32 	%f93, [%r7+116];
	ld.shared.f32 	%f94, [%r10+3712];
	fma.rn.f32 	%f95, %f93, %f94, %f92;
	ld.shared.f32 	%f96, [%r7+120];
	ld.shared.f32 	%f97, [%r10+3840];
	fma.rn.f32 	%f98, %f96, %f97, %f95;
	ld.shared.f32 	%f99, [%r7+124];
	ld.shared.f32 	%f100, [%r10+3968];
	fma.rn.f32 	%f101, %f99, %f100, %f98;
	bar.sync 	0;
	add.s32 	%r36, %r36, 1;
	add.s32 	%r35, %r35, 8192;
	add.s32 	%r34, %r34, 32;
	add.s64 	%rd15, %rd15, 128;
	add.s32 	%r33, %r33, 32;
	setp.ne.s32 	%p6, %r36, 8;
	@%p6 bra 	$L__BB0_2;
	shl.b32 	%r31, %r4, 10;
	add.s32 	%r32, %r31, %r6;
	cvta.to.global.u64 	%rd12, %rd7;
	mul.wide.s32 	%rd13, %r32, 4;
	add.s64 	%rd14, %rd12, %rd13;
	st.global.f32 	[%rd14], %f101;
$L__BB0_8:
	ret;

}


// ===== COMPILED SASS (sm_100) =====

	.target	sm_100

	.elftype	@"ET_EXEC"


//--------------------- .note.nv.tkinfo           --------------------------
	.section	.note.nv.tkinfo,"",@"SHT_NOTE"
	.sectionflags	@"SHF_NOTE_NV_TKINFO"
	.tkinfo
        /*0018*/ 	.word	0x00000002
        /*0030*/ 	.string	""
        /*0030*/ 	.string	"ptxas"
        /*0030*/ 	.string	"Cuda compilation tools, release 13.0, V13.0.88"
        /*0030*/ 	.string	"Build cuda_13.0.r13.0/compiler.36424714_0"
        /*0030*/ 	.string	"-arch sm_100 -m 64 "



//--------------------- .note.nv.cuinfo           --------------------------
	.section	.note.nv.cuinfo,"",@"SHT_NOTE"
	.sectionflags	@"SHF_NOTE_NV_CUINFO"
        /*0018*/ 	.short	0x0002
        /*001a*/ 	.short	0x0064
        /*001c*/ 	.short	0x0082
	.zero		2


//--------------------- .nv.info                  --------------------------
	.section	.nv.info,"",@"SHT_CUDA_INFO"
	.align	4


	//----- nvinfo : EIATTR_REGCOUNT
	.align		4
        /*0000*/ 	.byte	0x04, 0x2f
        /*0002*/ 	.short	(.L_1 - .L_0)
	.align		4
.L_0:
        /*0004*/ 	.word	index@(_Z11gemm_sharedILi1024ELi256ELi512ELi32EEvPfS0_S0_)
        /*0008*/ 	.word	0x00000020


	//----- nvinfo : EIATTR_FRAME_SIZE
	.align		4
.L_1:
        /*000c*/ 	.byte	0x04, 0x11
        /*000e*/ 	.short	(.L_3 - .L_2)
	.align		4
.L_2:
        /*0010*/ 	.word	index@(_Z11gemm_sharedILi1024ELi256ELi512ELi32EEvPfS0_S0_)
        /*0014*/ 	.word	0x00000000


	//----- nvinfo : EIATTR_MIN_STACK_SIZE
	.align		4
.L_3:
        /*0018*/ 	.byte	0x04, 0x12
        /*001a*/ 	.short	(.L_5 - .L_4)
	.align		4
.L_4:
        /*001c*/ 	.word	index@(_Z11gemm_sharedILi1024ELi256ELi512ELi32EEvPfS0_S0_)
        /*0020*/ 	.word	0x00000000
.L_5:


//--------------------- .nv.compat                --------------------------
	.section	.nv.compat,"",@"SHT_CUDA_COMPAT_INFO"
	.align	4
        /*0000*/ 	.byte	0x02, 0x09, 0x00, 0x00, 0x02, 0x02, 0x01, 0x00, 0x02, 0x05, 0x05, 0x00, 0x03, 0x07, 0x01, 0x01
        /*0010*/ 	.byte	0x02, 0x03, 0x00, 0x00, 0x02, 0x06, 0x01, 0x00, 0x04, 0x0b, 0x08, 0x00, 0x09, 0x00, 0x00, 0x00
        /*0020*/ 	.byte	0x00, 0x00, 0x00, 0x00


//--------------------- .nv.info._Z11gemm_sharedILi1024ELi256ELi512ELi32EEvPfS0_S0_ --------------------------
	.section	.nv.info._Z11gemm_sharedILi1024ELi256ELi512ELi32EEvPfS0_S0_,"",@"SHT_CUDA_INFO"
	.sectionflags	@""
	.align	4


	//----- nvinfo : EIATTR_CUDA_API_VERSION
	.align		4
        /*0000*/ 	.byte	0x04, 0x37
        /*0002*/ 	.short	(.L_7 - .L_6)
.L_6:
        /*0004*/ 	.word	0x00000082


	//----- nvinfo : EIATTR_KPARAM_INFO
	.align		4
.L_7:
        /*0008*/ 	.byte	0x04, 0x17
        /*000a*/ 	.short	(.L_9 - .L_8)
.L_8:
        /*000c*/ 	.word	0x00000000
        /*0010*/ 	.short	0x0002
        /*0012*/ 	.short	0x0010
        /*0014*/ 	.byte	0x00, 0xf5, 0x21, 0x00


	//----- nvinfo : EIATTR_KPARAM_INFO
	.align		4
.L_9:
        /*0018*/ 	.byte	0x04, 0x17
        /*001a*/ 	.short	(.L_11 - .L_10)
.L_10:
        /*001c*/ 	.word	0x00000000
        /*0020*/ 	.short	0x0001
        /*0022*/ 	.short	0x0008
        /*0024*/ 	.byte	0x00, 0xf5, 0x21, 0x00


	//----- nvinfo : EIATTR_KPARAM_INFO
	.align		4
.L_11:
        /*0028*/ 	.byte	0x04, 0x17
        /*002a*/ 	.short	(.L_13 - .L_12)
.L_12:
        /*002c*/ 	.word	0x00000000
        /*0030*/ 	.short	0x0000
        /*0032*/ 	.short	0x0000
        /*0034*/ 	.byte	0x00, 0xf5, 0x21, 0x00


	//----- nvinfo : EIATTR_SPARSE_MMA_MASK
	.align		4
.L_13:
        /*0038*/ 	.byte	0x03, 0x50
        /*003a*/ 	.short	0x0000


	//----- nvinfo : EIATTR_MAXREG_COUNT
	.align		4
        /*003c*/ 	.byte	0x03, 0x1b
        /*003e*/ 	.short	0x00ff


	//----- nvinfo : EIATTR_NUM_BARRIERS
	.align		4
        /*0040*/ 	.byte	0x02, 0x4c
        /*0042*/ 	.byte	0x01
	.zero		1


	//----- nvinfo : EIATTR_MERCURY_ISA_VERSION
	.align		4
        /*0044*/ 	.byte	0x03, 0x5f
        /*0046*/ 	.short	0x0101


	//----- nvinfo : EIATTR_VRC_CTA_INIT_COUNT
	.align		4
        /*0048*/ 	.byte	0x02, 0x4a
	.zero		1
	.zero		1


	//----- nvinfo : EIATTR_EXIT_INSTR_OFFSETS
	.align		4
        /*004c*/ 	.byte	0x04, 0x1c
        /*004e*/ 	.short	(.L_15 - .L_14)


	//   ....[0]....
.L_14:
        /*0050*/ 	.word	0x00000090


	//   ....[1]....
        /*0054*/ 	.word	0x000007c0


	//----- nvinfo : EIATTR_CBANK_PARAM_SIZE
	.align		4
.L_15:
        /*0058*/ 	.byte	0x03, 0x19
        /*005a*/ 	.short	0x0018


	//----- nvinfo : EIATTR_PARAM_CBANK
	.align		4
        /*005c*/ 	.byte	0x04, 0x0a
        /*005e*/ 	.short	(.L_17 - .L_16)
	.align		4
.L_16:
        /*0060*/ 	.word	index@(.nv.constant0._Z11gemm_sharedILi1024ELi256ELi512ELi32EEvPfS0_S0_)
        /*0064*/ 	.short	0x0380
        /*0066*/ 	.short	0x0018


	//----- nvinfo : EIATTR_SW_WAR
	.align		4
.L_17:
        /*0068*/ 	.byte	0x04, 0x36
        /*006a*/ 	.short	(.L_19 - .L_18)
.L_18:
        /*006c*/ 	.word	0x00000008
.L_19:


//--------------------- .nv.callgraph             --------------------------
	.section	.nv.callgraph,"",@"SHT_CUDA_CALLGRAPH"
	.align	4
	.sectionentsize	8
	.align		4
        /*0000*/ 	.word	0x00000000
	.align		4
        /*0004*/ 	.word	0xffffffff
	.align		4
        /*0008*/ 	.word	0x00000000
	.align		4
        /*000c*/ 	.word	0xfffffffe
	.align		4
        /*0010*/ 	.word	0x00000000
	.align		4
        /*0014*/ 	.word	0xfffffffd
	.align		4
        /*0018*/ 	.word	0x00000000
	.align		4
        /*001c*/ 	.word	0xfffffffc


//--------------------- .text._Z11gemm_sharedILi1024ELi256ELi512ELi32EEvPfS0_S0_ --------------------------
	.section	.text._Z11gemm_sharedILi1024ELi256ELi512ELi32EEvPfS0_S0_,"ax",@progbits
	.align	128
        .global         _Z11gemm_sharedILi1024ELi256ELi512ELi32EEvPfS0_S0_
        .type           _Z11gemm_sharedILi1024ELi256ELi512ELi32EEvPfS0_S0_,@function
        .size           _Z11gemm_sharedILi1024ELi256ELi512ELi32EEvPfS0_S0_,(.L_x_2 - _Z11gemm_sharedILi1024ELi256ELi512ELi32EEvPfS0_S0_)
        .other          _Z11gemm_sharedILi1024ELi256ELi512ELi32EEvPfS0_S0_,@"STO_CUDA_ENTRY STV_DEFAULT"
_Z11gemm_sharedILi1024ELi256ELi512ELi32EEvPfS0_S0_:
.text._Z11gemm_sharedILi1024ELi256ELi512ELi32EEvPfS0_S0_:
[----:B------:R-:W-:Y:S01]  /*0000*/  LDC R1, c[0x0][0x37c] ;  /* 0x0000df00ff017b82 */ /* 0x000fe20000000800 */
[----:B------:R-:W0:Y:S01]  /*0010*/  S2R R17, SR_TID.X ;  /* 0x0000000000117919 */ /* 0x000e220000002100 */
[----:B------:R-:W0:Y:S01]  /*0020*/  S2R R0, SR_CTAID.X ;  /* 0x0000000000007919 */ /* 0x000e220000002500 */
[----:B------:R-:W1:Y:S01]  /*0030*/  S2R R16, SR_TID.Y ;  /* 0x0000000000107919 */ /* 0x000e620000002200 */
[----:B------:R-:W1:Y:S01]  /*0040*/  S2R R3, SR_CTAID.Y ;  /* 0x0000000000037919 */ /* 0x000e620000002600 */
[----:B0-----:R-:W-:-:S04]  /*0050*/  LEA R18, R0, R17, 0x5 ;  /* 0x0000001100127211 */ /* 0x001fc800078e28ff */
[----:B------:R-:W-:Y:S02]  /*0060*/  ISETP.GT.AND P0, PT, R18, 0x1ff, PT ;  /* 0x000001ff1200780c */ /* 0x000fe40003f04270 */
[----:B-1----:R-:W-:-:S04]  /*0070*/  LEA R19, R3, R16, 0x5 ;  /* 0x0000001003137211 */ /* 0x002fc800078e28ff */
[----:B------:R-:W-:-:S13]  /*0080*/  ISETP.GT.U32.OR P0, PT, R19, 0x3ff, P0 ;  /* 0x000003ff1300780c */ /* 0x000fda0000704470 */
[----:B------:R-:W-:Y:S05]  /*0090*/  @P0 EXIT ;  /* 0x000000000000094d */ /* 0x000fea0003800000 */
[----:B------:R-:W0:Y:S01]  /*00a0*/  S2UR UR6, SR_CgaCtaId ;  /* 0x00000000000679c3 */ /* 0x000e220000008800 */
[----:B------:R-:W-:Y:S01]  /*00b0*/  UMOV UR4, 0x400 ;  /* 0x0000040000047882 */ /* 0x000fe20000000000 */
[----:B------:R-:W-:Y:S01]  /*00c0*/  LEA R7, R16, R17, 0x8 ;  /* 0x0000001110077211 */ /* 0x000fe200078e40ff */
[----:B------:R-:W-:Y:S01]  /*00d0*/  UIADD3 UR5, UPT, UPT, UR4, 0x1000, URZ ;  /* 0x0000100004057890 */ /* 0x000fe2000fffe0ff */
[----:B------:R-:W-:Y:S01]  /*00e0*/  HFMA2 R23, -RZ, RZ, 0, 0 ;  /* 0x00000000ff177431 */ /* 0x000fe200000001ff */
[----:B------:R-:W1:Y:S01]  /*00f0*/  LDCU.64 UR8, c[0x0][0x358] ;  /* 0x00006b00ff0877ac */ /* 0x000e620008000a00 */
[-C--:B------:R-:W-:Y:S02]  /*0100*/  LEA R3, R3, R7.reuse, 0xd ;  /* 0x0000000703037211 */ /* 0x080fe400078e68ff */
[----:B------:R-:W2:Y:S01]  /*0110*/  LDC.64 R4, c[0x0][0x380] ;  /* 0x0000e000ff047b82 */ /* 0x000ea20000000a00 */
[----:B------:R-:W-:Y:S01]  /*0120*/  LEA R7, R0, R7, 0x5 ;  /* 0x0000000700077211 */ /* 0x000fe200078e28ff */
[----:B0-----:R-:W-:-:S02]  /*0130*/  ULEA UR4, UR6, UR4, 0x18 ;  /* 0x0000000406047291 */ /* 0x001fc4000f8ec0ff */
[----:B------:R-:W-:-:S04]  /*0140*/  ULEA UR5, UR6, UR5, 0x18 ;  /* 0x0000000506057291 */ /* 0x000fc8000f8ec0ff */
[C---:B------:R-:W-:Y:S01]  /*0150*/  LEA R2, R16.reuse, UR4, 0x7 ;  /* 0x0000000410027c11 */ /* 0x040fe2000f8e38ff */
[----:B------:R-:W-:Y:S01]  /*0160*/  UMOV UR4, URZ ;  /* 0x000000ff00047c82 */ /* 0x000fe20008000000 */
[----:B--2---:R-:W-:Y:S01]  /*0170*/  IMAD.WIDE.U32 R4, R3, 0x4, R4 ;  /* 0x0000000403047825 */ /* 0x004fe200078e0004 */
[C---:B------:R-:W-:Y:S02]  /*0180*/  LEA R3, R17.reuse, UR5, 0x2 ;  /* 0x0000000511037c11 */ /* 0x040fe4000f8e10ff */
[----:B------:R-:W-:Y:S02]  /*0190*/  MOV R6, R4 ;  /* 0x0000000400067202 */ /* 0x000fe40000000f00 */
[----:B------:R-:W-:Y:S02]  /*01a0*/  LEA R4, R17, R2, 0x2 ;  /* 0x0000000211047211 */ /* 0x000fe400078e10ff */
[----:B-1----:R-:W-:-:S07]  /*01b0*/  LEA R0, R16, R3, 0x7 ;  /* 0x0000000310007211 */ /* 0x002fce00078e38ff */
.L_x_0:
[----:B------:R-:W-:Y:S02]  /*01c0*/  ISETP.GT.U32.AND P1, PT, R16, 0x100, PT ;  /* 0x000001001000780c */ /* 0x000fe40003f24070 */
[----:B------:R-:W-:-:S11]  /*01d0*/  ISETP.GT.U32.AND P0, PT, R17, 0x100, PT ;  /* 0x000001001100780c */ /* 0x000fd60003f04070 */
[----:B------:R-:W0:Y:S02]  /*01e0*/  @!P1 LDC.64 R24, c[0x0][0x388] ;  /* 0x0000e200ff189b82 */ /* 0x000e240000000a00 */
[----:B------:R-:W-:Y:S02]  /*01f0*/  @!P0 MOV R8, R6 ;  /* 0x0000000600088202 */ /* 0x000fe40000000f00 */
[----:B------:R-:W-:-:S05]  /*0200*/  @!P0 MOV R9, R5 ;  /* 0x0000000500098202 */ /* 0x000fca0000000f00 */
[----:B------:R-:W2:Y:S01]  /*0210*/  @!P0 LDG.E R29, desc[UR8][R8.64] ;  /* 0x00000008081d8981 */ /* 0x000ea2000c1e1900 */
[----:B0-----:R-:W-:-:S06]  /*0220*/  @!P1 IMAD.WIDE R24, R7, 0x4, R24 ;  /* 0x0000000407189825 */ /* 0x001fcc00078e0218 */
[----:B------:R-:W3:Y:S01]  /*0230*/  @!P1 LDG.E R25, desc[UR8][R24.64] ;  /* 0x0000000818199981 */ /* 0x000ee2000c1e1900 */
[----:B------:R-:W-:-:S04]  /*0240*/  UIADD3 UR4, UPT, UPT, UR4, 0x1, URZ ;  /* 0x0000000104047890 */ /* 0x000fc8000fffe0ff */
[----:B------:R-:W-:Y:S01]  /*0250*/  UISETP.NE.AND UP0, UPT, UR4, 0x8, UPT ;  /* 0x000000080400788c */ /* 0x000fe2000bf05270 */
[----:B------:R-:W-:Y:S01]  /*0260*/  IADD3 R16, PT, PT, R16, 0x20, RZ ;  /* 0x0000002010107810 */ /* 0x000fe20007ffe0ff */
[----:B--2---:R-:W-:Y:S04]  /*0270*/  @!P0 STS [R4], R29 ;  /* 0x0000001d04008388 */ /* 0x004fe80000000800 */
[----:B---3--:R-:W-:Y:S01]  /*0280*/  @!P1 STS [R0], R25 ;  /* 0x0000001900009388 */ /* 0x008fe20000000800 */
[----:B------:R-:W-:Y:S06]  /*0290*/  BAR.SYNC.DEFER_BLOCKING 0x0 ;  /* 0x0000000000007b1d */ /* 0x000fec0000010000 */
[----:B------:R-:W-:Y:S04]  /*02a0*/  LDS R26, [R3] ;  /* 0x00000000031a7984 */ /* 0x000fe80000000800 */
[----:B------:R-:W0:Y:S04]  /*02b0*/  LDS.128 R12, [R2] ;  /* 0x00000000020c7984 */ /* 0x000e280000000c00 */
[----:B------:R-:W1:Y:S04]  /*02c0*/  LDS R28, [R3+0x80] ;  /* 0x00008000031c7984 */ /* 0x000e680000000800 */
[----:B------:R-:W2:Y:S04]  /*02d0*/  LDS R27, [R3+0x100] ;  /* 0x00010000031b7984 */ /* 0x000ea80000000800 */
[----:B------:R-:W3:Y:S04]  /*02e0*/  LDS R20, [R3+0x180] ;  /* 0x0001800003147984 */ /* 0x000ee80000000800 */
[----:B------:R-:W-:Y:S04]  /*02f0*/  LDS R21, [R3+0x200] ;  /* 0x0002000003157984 */ /* 0x000fe80000000800 */
[----:B------:R-:W4:Y:S04]  /*0300*/  LDS.128 R8, [R2+0x10] ;  /* 0x0000100002087984 */ /* 0x000f280000000c00 */
[----:B------:R-:W5:Y:S04]  /*0310*/  LDS R22, [R3+0x280] ;  /* 0x0002800003167984 */ /* 0x000f680000000800 */
[----:B------:R-:W5:Y:S04]  /*0320*/  LDS R25, [R3+0x300] ;  /* 0x0003000003197984 */ /* 0x000f680000000800 */
[----:B------:R-:W5:Y:S01]  /*0330*/  LDS R24, [R3+0x380] ;  /* 0x0003800003187984 */ /* 0x000f620000000800 */
[----:B0-----:R-:W-:-:S03]  /*0340*/  FFMA R12, R12, R26, R23 ;  /* 0x0000001a0c0c7223 */ /* 0x001fc60000000017 */
[----:B------:R-:W-:Y:S01]  /*0350*/  LDS R23, [R3+0x400] ;  /* 0x0004000003177984 */ /* 0x000fe20000000800 */
[----:B-1----:R-:W-:-:S03]  /*0360*/  FFMA R12, R28, R13, R12 ;  /* 0x0000000d1c0c7223 */ /* 0x002fc6000000000c */
[----:B------:R-:W-:Y:S01]  /*0370*/  LDS R26, [R3+0x580] ;  /* 0x00058000031a7984 */ /* 0x000fe20000000800 */
[----:B--2---:R-:W-:-:S04]  /*0380*/  FFMA R27, R27, R14, R12 ;  /* 0x0000000e1b1b7223 */ /* 0x004fc8000000000c */
[----:B---3--:R-:W-:Y:S02]  /*0390*/  FFMA R27, R20, R15, R27 ;  /* 0x0000000f141b7223 */ /* 0x008fe4000000001b */
[----:B------:R-:W0:Y:S04]  /*03a0*/  LDS.128 R12, [R2+0x20] ;  /* 0x00002000020c7984 */ /* 0x000e280000000c00 */
[----:B------:R-:W1:Y:S01]  /*03b0*/  LDS R20, [R3+0x480] ;  /* 0x0004800003147984 */ /* 0x000e620000000800 */
[----:B----4-:R-:W-:-:S03]  /*03c0*/  FFMA R27, R8, R21, R27 ;  /* 0x00000015081b7223 */ /* 0x010fc6000000001b */
[----:B------:R-:W2:Y:S01]  /*03d0*/  LDS R21, [R3+0x500] ;  /* 0x0005000003157984 */ /* 0x000ea20000000800 */
[----:B-----5:R-:W-:-:S04]  /*03e0*/  FFMA R22, R22, R9, R27 ;  /* 0x0000000916167223 */ /* 0x020fc8000000001b */
[----:B------:R-:W-:Y:S02]  /*03f0*/  FFMA R25, R25, R10, R22 ;  /* 0x0000000a19197223 */ /* 0x000fe40000000016 */
[----:B------:R-:W-:Y:S02]  /*0400*/  LDS R22, [R3+0x680] ;  /* 0x0006800003167984 */ /* 0x000fe40000000800 */
[----:B------:R-:W-:Y:S02]  /*0410*/  FFMA R27, R24, R11, R25 ;  /* 0x0000000b181b7223 */ /* 0x000fe40000000019 */
[----:B------:R-:W-:Y:S04]  /*0420*/  LDS R25, [R3+0x600] ;  /* 0x0006000003197984 */ /* 0x000fe80000000800 */
[----:B------:R-:W3:Y:S04]  /*0430*/  LDS.128 R8, [R2+0x30] ;  /* 0x0000300002087984 */ /* 0x000ee80000000c00 */
[----:B------:R-:W-:Y:S01]  /*0440*/  LDS R24, [R3+0x780] ;  /* 0x0007800003187984 */ /* 0x000fe20000000800 */
[----:B0-----:R-:W-:-:S03]  /*0450*/  FFMA R27, R12, R23, R27 ;  /* 0x000000170c1b7223 */ /* 0x001fc6000000001b */
[----:B------:R-:W0:Y:S01]  /*0460*/  LDS R23, [R3+0x700] ;  /* 0x0007000003177984 */ /* 0x000e220000000800 */
[----:B-1----:R-:W-:-:S04]  /*0470*/  FFMA R20, R20, R13, R27 ;  /* 0x0000000d14147223 */ /* 0x002fc8000000001b */
[----:B--2---:R-:W-:Y:S02]  /*0480*/  FFMA R21, R21, R14, R20 ;  /* 0x0000000e15157223 */ /* 0x004fe40000000014 */
[----:B------:R-:W-:Y:S02]  /*0490*/  LDS R20, [R3+0x880] ;  /* 0x0008800003147984 */ /* 0x000fe40000000800 */
[----:B------:R-:W-:Y:S02]  /*04a0*/  FFMA R27, R26, R15, R21 ;  /* 0x0000000f1a1b7223 */ /* 0x000fe40000000015 */
[----:B------:R-:W-:Y:S04]  /*04b0*/  LDS R21, [R3+0x800] ;  /* 0x0008000003157984 */ /* 0x000fe80000000800 */
[----:B------:R-:W1:Y:S04]  /*04c0*/  LDS.128 R12, [R2+0x40] ;  /* 0x00004000020c7984 */ /* 0x000e680000000c00 */
[----:B------:R-:W-:Y:S01]  /*04d0*/  LDS R26, [R3+0x980] ;  /* 0x00098000031a7984 */ /* 0x000fe20000000800 */
[----:B---3--:R-:W-:-:S03]  /*04e0*/  FFMA R27, R8, R25, R27 ;  /* 0x00000019081b7223 */ /* 0x008fc6000000001b */
[----:B------:R-:W2:Y:S01]  /*04f0*/  LDS R25, [R3+0x900] ;  /* 0x0009000003197984 */ /* 0x000ea20000000800 */
[----:B------:R-:W-:-:S04]  /*0500*/  FFMA R22, R22, R9, R27 ;  /* 0x0000000916167223 */ /* 0x000fc8000000001b */
[----:B0-----:R-:W-:Y:S02]  /*0510*/  FFMA R23, R23, R10, R22 ;  /* 0x0000000a17177223 */ /* 0x001fe40000000016 */
[----:B------:R-:W-:Y:S02]  /*0520*/  LDS R22, [R3+0xa80] ;  /* 0x000a800003167984 */ /* 0x000fe40000000800 */
[----:B------:R-:W-:Y:S02]  /*0530*/  FFMA R27, R24, R11, R23 ;  /* 0x0000000b181b7223 */ /* 0x000fe40000000017 */
[----:B------:R-:W-:Y:S04]  /*0540*/  LDS R23, [R3+0xa00] ;  /* 0x000a000003177984 */ /* 0x000fe80000000800 */
[----:B------:R-:W0:Y:S04]  /*0550*/  LDS.128 R8, [R2+0x50] ;  /* 0x0000500002087984 */ /* 0x000e280000000c00 */
[----:B------:R-:W-:Y:S01]  /*0560*/  LDS R24, [R3+0xc80] ;  /* 0x000c800003187984 */ /* 0x000fe20000000800 */
[----:B-1----:R-:W-:-:S03]  /*0570*/  FFMA R27, R12, R21, R27 ;  /* 0x000000150c1b7223 */ /* 0x002fc6000000001b */
[----:B------:R-:W1:Y:S01]  /*0580*/  LDS R21, [R3+0xb00] ;  /* 0x000b000003157984 */ /* 0x000e620000000800 */
[----:B------:R-:W-:-:S03]  /*0590*/  FFMA R12, R20, R13, R27 ;  /* 0x0000000d140c7223 */ /* 0x000fc6000000001b */
[----:B------:R-:W3:Y:S01]  /*05a0*/  LDS R20, [R3+0xb80] ;  /* 0x000b800003147984 */ /* 0x000ee20000000800 */
[----:B--2---:R-:W-:-:S04]  /*05b0*/  FFMA R25, R25, R14, R12 ;  /* 0x0000000e19197223 */ /* 0x004fc8000000000c */
[----:B------:R-:W-:Y:S02]  /*05c0*/  FFMA R27, R26, R15, R25 ;  /* 0x0000000f1a1b7223 */ /* 0x000fe40000000019 */
[----:B------:R-:W-:Y:S04]  /*05d0*/  LDS R25, [R3+0xc00] ;  /* 0x000c000003197984 */ /* 0x000fe80000000800 */
[----:B------:R-:W2:Y:S01]  /*05e0*/  LDS.128 R12, [R2+0x60] ;  /* 0x00006000020c7984 */ /* 0x000ea20000000c00 */
[----:B0-----:R-:W-:-:S04]  /*05f0*/  FFMA R23, R8, R23, R27 ;  /* 0x0000001708177223 */ /* 0x001fc8000000001b */
[----:B------:R-:W-:Y:S02]  /*0600*/  FFMA R22, R22, R9, R23 ;  /* 0x0000000916167223 */ /* 0x000fe40000000017 */
[----:B------:R-:W0:Y:S02]  /*0610*/  LDS R23, [R3+0xd00] ;  /* 0x000d000003177984 */ /* 0x000e240000000800 */
[----:B-1----:R-:W-:Y:S02]  /*0620*/  FFMA R21, R21, R10, R22 ;  /* 0x0000000a15157223 */ /* 0x002fe40000000016 */
[----:B------:R-:W1:Y:S02]  /*0630*/  LDS R22, [R3+0xd80] ;  /* 0x000d800003167984 */ /* 0x000e640000000800 */
[----:B---3--:R-:W-:Y:S02]  /*0640*/  FFMA R27, R20, R11, R21 ;  /* 0x0000000b141b7223 */ /* 0x008fe40000000015 */
[----:B------:R-:W-:Y:S04]  /*0650*/  LDS R21, [R3+0xe00] ;  /* 0x000e000003157984 */ /* 0x000fe80000000800 */
[----:B------:R-:W3:Y:S04]  /*0660*/  LDS.128 R8, [R2+0x70] ;  /* 0x0000700002087984 */ /* 0x000ee80000000c00 */
[----:B------:R-:W4:Y:S01]  /*0670*/  LDS R20, [R3+0xe80] ;  /* 0x000e800003147984 */ /* 0x000f220000000800 */
[----:B--2---:R-:W-:-:S03]  /*0680*/  FFMA R27, R12, R25, R27 ;  /* 0x000000190c1b7223 */ /* 0x004fc6000000001b */
[----:B------:R-:W2:Y:S04]  /*0690*/  LDS R25, [R3+0xf00] ;  /* 0x000f000003197984 */ /* 0x000ea80000000800 */
[----:B------:R-:W5:Y:S01]  /*06a0*/  LDS R12, [R3+0xf80] ;  /* 0x000f8000030c7984 */ /* 0x000f620000000800 */
[----:B------:R-:W-:-:S04]  /*06b0*/  FFMA R24, R24, R13, R27 ;  /* 0x0000000d18187223 */ /* 0x000fc8000000001b */
[----:B0-----:R-:W-:-:S04]  /*06c0*/  FFMA R23, R23, R14, R24 ;  /* 0x0000000e17177223 */ /* 0x001fc80000000018 */
[----:B-1----:R-:W-:-:S04]  /*06d0*/  FFMA R15, R22, R15, R23 ;  /* 0x0000000f160f7223 */ /* 0x002fc80000000017 */
[----:B---3--:R-:W-:-:S04]  /*06e0*/  FFMA R15, R8, R21, R15 ;  /* 0x00000015080f7223 */ /* 0x008fc8000000000f */
[----:B----4-:R-:W-:Y:S01]  /*06f0*/  FFMA R20, R20, R9, R15 ;  /* 0x0000000914147223 */ /* 0x010fe2000000000f */
[----:B------:R-:W-:Y:S01]  /*0700*/  BAR.SYNC.DEFER_BLOCKING 0x0 ;  /* 0x0000000000007b1d */ /* 0x000fe20000010000 */
[----:B------:R-:W-:Y:S02]  /*0710*/  IADD3 R6, P0, PT, R6, 0x80, RZ ;  /* 0x0000008006067810 */ /* 0x000fe40007f1e0ff */
[----:B--2---:R-:W-:Y:S01]  /*0720*/  FFMA R25, R25, R10, R20 ;  /* 0x0000000a19197223 */ /* 0x004fe20000000014 */
[----:B------:R-:W-:Y:S02]  /*0730*/  IADD3 R17, PT, PT, R17, 0x20, RZ ;  /* 0x0000002011117810 */ /* 0x000fe40007ffe0ff */
[----:B------:R-:W-:Y:S01]  /*0740*/  IADD3.X R5, PT, PT, RZ, R5, RZ, P0, !PT ;  /* 0x00000005ff057210 */ /* 0x000fe200007fe4ff */
[----:B-----5:R-:W-:Y:S01]  /*0750*/  FFMA R23, R12, R11, R25 ;  /* 0x0000000b0c177223 */ /* 0x020fe20000000019 */
[----:B------:R-:W-:Y:S01]  /*0760*/  IADD3 R7, PT, PT, R7, 0x2000, RZ ;  /* 0x0000200007077810 */ /* 0x000fe20007ffe0ff */
[----:B------:R-:W-:Y:S06]  /*0770*/  BRA.U UP0, `(.L_x_0) ;  /* 0xfffffff900907547 */ /* 0x000fec000b83ffff */
[----:B------:R-:W0:Y:S01]  /*0780*/  LDC.64 R2, c[0x0][0x390] ;  /* 0x0000e400ff027b82 */ /* 0x000e220000000a00 */
[----:B------:R-:W-:-:S05]  /*0790*/  LEA R19, R19, R18, 0xa ;  /* 0x0000001213137211 */ /* 0x000fca00078e50ff */
[----:B0-----:R-:W-:-:S05]  /*07a0*/  IMAD.WIDE R2, R19, 0x4, R2 ;  /* 0x0000000413027825 */ /* 0x001fca00078e0202 */
[----:B------:R-:W-:Y:S01]  /*07b0*/  STG.E desc[UR8][R2.64], R23 ;  /* 0x0000001702007986 */ /* 0x000fe2000c101908 */
[----:B------:R-:W-:Y:S05]  /*07c0*/  EXIT ;  /* 0x000000000000794d */ /* 0x000fea0003800000 */
.L_x_1:
[----:B------:R-:W-:-:S00]  /*07d0*/  BRA `(.L_x_1) ;  /* 0xfffffffc00fc7947 */ /* 0x000fc0000383ffff */
[----:B------:R-:W-:-:S00]  /*07e0*/  NOP ;  /* 0x0000000000007918 */ /* 0x000fc00000000000 */
        /* <DEDUP_REMOVED lines=9> */
.L_x_2:


//--------------------- .nv.shared._Z11gemm_sharedILi1024ELi256ELi512ELi32EEvPfS0_S0_ --------------------------
	.section	.nv.shared._Z11gemm_sharedILi1024ELi256ELi512ELi32EEvPfS0_S0_,"aw",@nobits
	.sectionflags	@""
	.align	4
.nv.shared._Z11gemm_sharedILi1024ELi256ELi512ELi32EEvPfS0_S0_:
	.zero		9216


//--------------------- .nv.shared.reserved.0     --------------------------
	.section	.nv.shared.reserved.0,"aw",@nobits
	.weak		__nv_reservedSMEM_offset_0_alias
	.size		__nv_reservedSMEM_offset_0_alias, 0, 64
	.other		__nv_reservedSMEM_offset_0_alias,@"STO_CUDA_RESERVED_SHARED STV_DEFAULT"
__nv_reservedSMEM_offset_0_alias:
	.zero		0
	.zero		64


//--------------------- .nv.constant0._Z11gemm_sharedILi1024ELi256ELi512ELi32EEvPfS0_S0_ --------------------------
	.section	.nv.constant0._Z11gemm_sharedILi1024ELi256ELi512ELi32EEvPfS0_S0_,"a",@progbits
	.sectionflags	@""
	.align	4
.nv.constant0._Z11gemm_sharedILi1024ELi256ELi512ELi32EEvPfS0_S0_:
	.zero		920


//--------------------- SYMBOLS --------------------------

	.type		.nv.reservedSmem.offset0,@object
	.size		.nv.reservedSmem.offset0,0x4
	.type		.nv.reservedSmem.cap,@object
	.size		.nv.reservedSmem.cap,0x4
